	.headerflags	@"EF_CUDA_TEXMODE_UNIFIED EF_CUDA_64BIT_ADDRESS EF_CUDA_ACCELERATORS EF_CUDA_SM90 EF_CUDA_VIRTUAL_SM(EF_CUDA_SM90)"
	.elftype	@"ET_EXEC"


//--------------------- .nv.info                  --------------------------
	.section	.nv.info,"",@"SHT_CUDA_INFO"
	.align	4


	//----- nvinfo : EIATTR_REGCOUNT
	.align		4
        /*0000*/ 	.byte	0x04, 0x2f
        /*0002*/ 	.short	(.L_2 - .L_1)
	.align		4
.L_1:
        /*0004*/ 	.word	index@(triton_poi_fused_convolution_elu_14)
        /*0008*/ 	.word	0x00000016


	//----- nvinfo : EIATTR_MIN_STACK_SIZE
	.align		4
.L_2:
        /*000c*/ 	.byte	0x04, 0x12
        /*000e*/ 	.short	(.L_4 - .L_3)
	.align		4
.L_3:
        /*0010*/ 	.word	index@(triton_poi_fused_convolution_elu_14)
        /*0014*/ 	.word	0x00000000


	//----- nvinfo : EIATTR_FRAME_SIZE
	.align		4
.L_4:
        /*0018*/ 	.byte	0x04, 0x11
        /*001a*/ 	.short	(.L_6 - .L_5)
	.align		4
.L_5:
        /*001c*/ 	.word	index@(triton_poi_fused_convolution_elu_14)
        /*0020*/ 	.word	0x00000000


	//----- nvinfo : EIATTR_MIN_STACK_SIZE
	.align		4
.L_6:
        /*0024*/ 	.byte	0x04, 0x12
        /*0026*/ 	.short	(.L_8 - .L_7)
	.align		4
.L_7:
        /*0028*/ 	.word	index@(triton_poi_fused_convolution_elu_14)
        /*002c*/ 	.word	0x00000000
.L_8:


//--------------------- .nv.info.triton_poi_fused_convolution_elu_14 --------------------------
	.section	.nv.info.triton_poi_fused_convolution_elu_14,"",@"SHT_CUDA_INFO"
	.sectionflags	@""
	.align	4


	//----- nvinfo : EIATTR_CUDA_API_VERSION
	.align		4
        /*0000*/ 	.byte	0x04, 0x37
        /*0002*/ 	.short	(.L_10 - .L_9)
.L_9:
        /*0004*/ 	.word	0x0000007c


	//----- nvinfo : EIATTR_KPARAM_INFO
	.align		4
.L_10:
        /*0008*/ 	.byte	0x04, 0x17
        /*000a*/ 	.short	(.L_12 - .L_11)
.L_11:
        /*000c*/ 	.word	0x00000000
        /*0010*/ 	.short	0x0002
        /*0012*/ 	.short	0x0010
        /*0014*/ 	.byte	0x00, 0xf0, 0x11, 0x00


	//----- nvinfo : EIATTR_KPARAM_INFO
	.align		4
.L_12:
        /*0018*/ 	.byte	0x04, 0x17
        /*001a*/ 	.short	(.L_14 - .L_13)
.L_13:
        /*001c*/ 	.word	0x00000000
        /*0020*/ 	.short	0x0001
        /*0022*/ 	.short	0x0008
        /*0024*/ 	.byte	0x00, 0xf4, 0x21, 0x00


	//----- nvinfo : EIATTR_KPARAM_INFO
	.align		4
.L_14:
        /*0028*/ 	.byte	0x04, 0x17
        /*002a*/ 	.short	(.L_16 - .L_15)
.L_15:
        /*002c*/ 	.word	0x00000000
        /*0030*/ 	.short	0x0000
        /*0032*/ 	.short	0x0000
        /*0034*/ 	.byte	0x00, 0xf4, 0x21, 0x00


	//----- nvinfo : EIATTR_SPARSE_MMA_MASK
	.align		4
.L_16:
        /*0038*/ 	.byte	0x03, 0x50
        /*003a*/ 	.short	0x0000


	//----- nvinfo : EIATTR_MAXREG_COUNT
	.align		4
        /*003c*/ 	.byte	0x03, 0x1b
        /*003e*/ 	.short	0x00ff


	//----- nvinfo : EIATTR_EXIT_INSTR_OFFSETS
	.align		4
        /*0040*/ 	.byte	0x04, 0x1c
        /*0042*/ 	.short	(.L_18 - .L_17)


	//   ....[0]....
.L_17:
        /*0044*/ 	.word	0x000004b0


	//----- nvinfo : EIATTR_REQNTID
	.align		4
.L_18:
        /*0048*/ 	.byte	0x04, 0x10
        /*004a*/ 	.short	(.L_20 - .L_19)
.L_19:
        /*004c*/ 	.word	0x00000100
        /*0050*/ 	.word	0x00000001
        /*0054*/ 	.word	0x00000001


	//----- nvinfo : EIATTR_CBANK_PARAM_SIZE
	.align		4
.L_20:
        /*0058*/ 	.byte	0x03, 0x19
        /*005a*/ 	.short	0x0014


	//----- nvinfo : EIATTR_PARAM_CBANK
	.align		4
        /*005c*/ 	.byte	0x04, 0x0a
        /*005e*/ 	.short	(.L_22 - .L_21)
	.align		4
.L_21:
        /*0060*/ 	.word	index@(.nv.constant0.triton_poi_fused_convolution_elu_14)
        /*0064*/ 	.short	0x0210
        /*0066*/ 	.short	0x0014


	//----- nvinfo : EIATTR_SW_WAR
	.align		4
.L_22:
        /*0068*/ 	.byte	0x04, 0x36
        /*006a*/ 	.short	(.L_24 - .L_23)
.L_23:
        /*006c*/ 	.word	0x00000008
.L_24:


//--------------------- .nv.callgraph             --------------------------
	.section	.nv.callgraph,"",@"SHT_CUDA_CALLGRAPH"
	.align	4
	.sectionentsize	8
	.align		4
        /*0000*/ 	.word	0x00000000
	.align		4
        /*0004*/ 	.word	0xffffffff
	.align		4
        /*0008*/ 	.word	0x00000000
	.align		4
        /*000c*/ 	.word	0xfffffffe
	.align		4
        /*0010*/ 	.word	0x00000000
	.align		4
        /*0014*/ 	.word	0xfffffffd
	.align		4
        /*0018*/ 	.word	0x00000000
	.align		4
        /*001c*/ 	.word	0xfffffffc


//--------------------- .nv.constant4             --------------------------
	.section	.nv.constant4,"a",@progbits
	.align	8
	.align		8
.nv.constant4:
        /*0000*/ 	.dword	_$_str


//--------------------- .text.triton_poi_fused_convolution_elu_14 --------------------------
	.section	.text.triton_poi_fused_convolution_elu_14,"ax",@progbits
	.align	128
        .global         triton_poi_fused_convolution_elu_14
        .type           triton_poi_fused_convolution_elu_14,@function
        .size           triton_poi_fused_convolution_elu_14,(.L_x_1 - triton_poi_fused_convolution_elu_14)
        .other          triton_poi_fused_convolution_elu_14,@"STO_CUDA_ENTRY STV_DEFAULT"
triton_poi_fused_convolution_elu_14:
.text.triton_poi_fused_convolution_elu_14:
[----:B------:R-:W-:Y:S01]  /*0000*/  LDC R1, c[0x0][0x28] ;  /* 0x00000a00ff017b82 */ /* 0x000fe20000000800 */
[----:B------:R-:W1:Y:S07]  /*0010*/  S2R R0, SR_TID.X ;  /* 0x0000000000007919 */ /* 0x000e6e0000002100 */
[----:B------:R-:W2:Y:S01]  /*0020*/  LDC.64 R6, c[0x0][0x218] ;  /* 0x00008600ff067b82 */ /* 0x000ea20000000a00 */
[----:B------:R-:W-:Y:S01]  /*0030*/  ULDC.64 UR4, c[0x0][0x208] ;  /* 0x0000820000047ab9 */ /* 0x000fe20000000a00 */
[----:B------:R-:W3:Y:S06]  /*0040*/  S2R R5, SR_CTAID.X ;  /* 0x0000000000057919 */ /* 0x000eec0000002500 */
[----:B------:R-:W4:Y:S01]  /*0050*/  LDC.64 R2, c[0x0][0x210] ;  /* 0x00008400ff027b82 */ /* 0x000f220000000a00 */
[----:B-1----:R-:W-:-:S04]  /*0060*/  SHF.L.U32 R0, R0, 0x1, RZ ;  /* 0x0000000100007819 */ /* 0x002fc800000006ff */
[----:B------:R-:W-:-:S04]  /*0070*/  LOP3.LUT R0, R0, 0x1fe, RZ, 0xc0, !PT ;  /* 0x000001fe00007812 */ /* 0x000fc800078ec0ff */
[----:B---3--:R-:W-:-:S05]  /*0080*/  LEA R5, R5, R0, 0x9 ;  /* 0x0000000005057211 */ /* 0x008fca00078e48ff */
[----:B------:R-:W-:-:S04]  /*0090*/  IMAD.HI R0, R5, 0x2aaaaaab, RZ ;  /* 0x2aaaaaab05007827 */ /* 0x000fc800078e02ff */
[----:B----4-:R-:W-:Y:S01]  /*00a0*/  IMAD.WIDE R2, R5, 0x4, R2 ;  /* 0x0000000405027825 */ /* 0x010fe200078e0202 */
[----:B------:R-:W-:-:S04]  /*00b0*/  SHF.R.U32.HI R9, RZ, 0x1f, R0 ;  /* 0x0000001fff097819 */ /* 0x000fc80000011600 */
[----:B------:R-:W-:-:S05]  /*00c0*/  LEA.HI R0, R0, R9, RZ, 0x1c ;  /* 0x0000000900007211 */ /* 0x000fca00078fe0ff */
[----:B------:R-:W-:Y:S02]  /*00d0*/  IMAD R9, R0, -0x60, R5 ;  /* 0xffffffa000097824 */ /* 0x000fe400078e0205 */
[----:B------:R-:W3:Y:S02]  /*00e0*/  LDG.E.64 R4, desc[UR4][R2.64] ;  /* 0x0000000402047981 */ /* 0x000ee4000c1e1b00 */
[----:B--2---:R-:W-:-:S06]  /*00f0*/  IMAD.WIDE R6, R9, 0x4, R6 ;  /* 0x0000000409067825 */ /* 0x004fcc00078e0206 */
[----:B------:R-:W3:Y:S01]  /*0100*/  LDG.E.EL.64 R6, desc[UR4][R6.64] ;  /* 0x0000000406067981 */ /* 0x000ee2000c2e1b00 */
[----:B------:R-:W-:Y:S01]  /*0110*/  HFMA2.MMA R19, -RZ, RZ, 0.83837890625, -4044 ;  /* 0x3ab5ebe6ff137435 */ /* 0x000fe200000001ff */
[----:B---3--:R-:W-:Y:S01]  /*0120*/  FADD R0, R5, R7 ;  /* 0x0000000705007221 */ /* 0x008fe20000000000 */
[----:B------:R-:W-:-:S03]  /*0130*/  FADD R8, R4, R6 ;  /* 0x0000000604087221 */ /* 0x000fc60000000000 */
[----:B------:R-:W-:Y:S01]  /*0140*/  FMUL R11, R0, 1.4426950216293334961 ;  /* 0x3fb8aa3b000b7820 */ /* 0x000fe20000400000 */
[----:B------:R-:W-:-:S05]  /*0150*/  FMUL R9, R8, 1.4426950216293334961 ;  /* 0x3fb8aa3b08097820 */ /* 0x000fca0000400000 */
[----:B------:R-:W1:Y:S01]  /*0160*/  FRND R11, R11 ;  /* 0x0000000b000b7307 */ /* 0x000e620000201000 */
[----:B------:R-:W-:Y:S01]  /*0170*/  FADD.FTZ R12, |R0|, -RZ ;  /* 0x800000ff000c7221 */ /* 0x000fe20000010200 */
[----:B------:R-:W-:-:S06]  /*0180*/  FADD.FTZ R10, |R8|, -RZ ;  /* 0x800000ff080a7221 */ /* 0x000fcc0000010200 */
[----:B------:R-:W2:Y:S01]  /*0190*/  FRND R9, R9 ;  /* 0x0000000900097307 */ /* 0x000ea20000201000 */
[----:B------:R-:W-:Y:S02]  /*01a0*/  FSETP.GEU.AND P1, PT, R12, 0.40999999642372131348, PT ;  /* 0x3ed1eb850c00780b */ /* 0x000fe40003f2e000 */
[----:B------:R-:W-:Y:S02]  /*01b0*/  FSETP.GEU.AND P0, PT, R10, 0.40999999642372131348, PT ;  /* 0x3ed1eb850a00780b */ /* 0x000fe40003f0e000 */
[----:B-1----:R-:W-:Y:S02]  /*01c0*/  FSEL R15, R11, RZ, P1 ;  /* 0x000000ff0b0f7208 */ /* 0x002fe40000800000 */
[----:B--2---:R-:W-:-:S03]  /*01d0*/  FSEL R13, R9, RZ, P0 ;  /* 0x000000ff090d7208 */ /* 0x004fc60000000000 */
[C---:B------:R-:W-:Y:S01]  /*01e0*/  FFMA.FTZ R12, -R15.reuse, 0.693145751953125, R0 ;  /* 0x3f3172000f0c7823 */ /* 0x040fe20000010100 */
[----:B------:R-:W-:Y:S01]  /*01f0*/  FSETP.NEU.AND P2, PT, R15, 128, PT ;  /* 0x430000000f00780b */ /* 0x000fe20003f4d000 */
[----:B------:R-:W-:Y:S02]  /*0200*/  FFMA.FTZ R10, -R13, 0.693145751953125, R8 ;  /* 0x3f3172000d0a7823 */ /* 0x000fe40000010108 */
[----:B------:R-:W-:Y:S01]  /*0210*/  FFMA.FTZ R16, -R15, 1.428606765330187045e-06, R12 ;  /* 0x35bfbe8e0f107823 */ /* 0x000fe2000001010c */
[C---:B------:R-:W-:Y:S01]  /*0220*/  FSETP.NEU.AND P3, PT, R13.reuse, 128, PT ;  /* 0x430000000d00780b */ /* 0x040fe20003f6d000 */
[----:B------:R-:W-:Y:S01]  /*0230*/  FFMA.FTZ R14, -R13, 1.428606765330187045e-06, R10 ;  /* 0x35bfbe8e0d0e7823 */ /* 0x000fe2000001010a */
[----:B------:R-:W-:Y:S01]  /*0240*/  FSEL R9, R15, 127, P2 ;  /* 0x42fe00000f097808 */ /* 0x000fe20001000000 */
[-C--:B------:R-:W-:Y:S01]  /*0250*/  FFMA.FTZ R17, R16, R19.reuse, 0.0083824126049876213074 ;  /* 0x3c09566310117423 */ /* 0x080fe20000010013 */
[----:B------:R-:W-:Y:S01]  /*0260*/  FSEL R10, R13, 127, P3 ;  /* 0x42fe00000d0a7808 */ /* 0x000fe20001800000 */
[----:B------:R-:W-:Y:S01]  /*0270*/  FFMA.FTZ R15, R14, R19, 0.0083824126049876213074 ;  /* 0x3c0956630e0f7423 */ /* 0x000fe20000010013 */
[----:B------:R-:W1:Y:S01]  /*0280*/  MUFU.EX2 R11, R9 ;  /* 0x00000009000b7308 */ /* 0x000e620000000800 */
[----:B------:R-:W-:-:S02]  /*0290*/  FFMA.FTZ R17, R16, R17, 0.041667830199003219604 ;  /* 0x3d2aabe310117423 */ /* 0x000fc40000010011 */
[----:B------:R-:W-:Y:S02]  /*02a0*/  FFMA.FTZ R15, R14, R15, 0.041667830199003219604 ;  /* 0x3d2aabe30e0f7423 */ /* 0x000fe4000001000f */
[----:B------:R-:W-:-:S03]  /*02b0*/  FFMA.FTZ R17, R16, R17, 0.16666397452354431152 ;  /* 0x3e2aa9f610117423 */ /* 0x000fc60000010011 */
[----:B------:R-:W2:Y:S01]  /*02c0*/  MUFU.EX2 R12, R10 ;  /* 0x0000000a000c7308 */ /* 0x000ea20000000800 */
[----:B------:R-:W-:Y:S01]  /*02d0*/  FFMA.FTZ R15, R14, R15, 0.16666397452354431152 ;  /* 0x3e2aa9f60e0f7423 */ /* 0x000fe2000001000f */
[----:B------:R-:W-:-:S03]  /*02e0*/  FFMA.FTZ R17, R16, R17, 0.49999994039535522461 ;  /* 0x3efffffe10117423 */ /* 0x000fc60000010011 */
[----:B------:R-:W-:Y:S01]  /*02f0*/  FFMA.FTZ R15, R14, R15, 0.49999994039535522461 ;  /* 0x3efffffe0e0f7423 */ /* 0x000fe2000001000f */
[----:B------:R-:W-:-:S03]  /*0300*/  FMUL R17, R16, R17 ;  /* 0x0000001110117220 */ /* 0x000fc60000400000 */
[----:B------:R-:W-:Y:S01]  /*0310*/  FMUL R15, R14, R15 ;  /* 0x0000000f0e0f7220 */ /* 0x000fe20000400000 */
[----:B------:R-:W-:Y:S01]  /*0320*/  FFMA.FTZ R16, R16, R17, R16 ;  /* 0x0000001110107223 */ /* 0x000fe20000010010 */
[C---:B-1----:R-:W-:Y:S02]  /*0330*/  FADD R18, R11.reuse, -1 ;  /* 0xbf8000000b127421 */ /* 0x042fe40000000000 */
[----:B------:R-:W-:Y:S01]  /*0340*/  FFMA.FTZ R15, R14, R15, R14 ;  /* 0x0000000f0e0f7223 */ /* 0x000fe2000001000e */
[----:B--2---:R-:W-:Y:S01]  /*0350*/  FADD R13, R12, -1 ;  /* 0xbf8000000c0d7421 */ /* 0x004fe20000000000 */
[----:B------:R-:W-:Y:S01]  /*0360*/  FFMA.FTZ R11, R11, R16, R18 ;  /* 0x000000100b0b7223 */ /* 0x000fe20000010012 */
[----:B------:R-:W-:Y:S02]  /*0370*/  FSETP.NEU.AND P0, PT, R8, RZ, PT ;  /* 0x000000ff0800720b */ /* 0x000fe40003f0d000 */
[----:B------:R-:W-:Y:S01]  /*0380*/  FFMA.FTZ R12, R12, R15, R13 ;  /* 0x0000000f0c0c7223 */ /* 0x000fe2000001000d */
[----:B------:R-:W-:Y:S01]  /*0390*/  FSETP.NEU.AND P1, PT, R0, RZ, PT ;  /* 0x000000ff0000720b */ /* 0x000fe20003f2d000 */
[----:B------:R-:W-:Y:S01]  /*03a0*/  @!P2 FADD R11, R11, R11 ;  /* 0x0000000b0b0ba221 */ /* 0x000fe20000000000 */
[----:B------:R-:W-:Y:S01]  /*03b0*/  FSETP.GT.AND P4, PT, R9, 128, PT ;  /* 0x430000000900780b */ /* 0x000fe20003f84000 */
[----:B------:R-:W-:Y:S01]  /*03c0*/  @!P3 FADD R12, R12, R12 ;  /* 0x0000000c0c0cb221 */ /* 0x000fe20000000000 */
[----:B------:R-:W-:-:S02]  /*03d0*/  FSETP.GT.AND P3, PT, R10, 128, PT ;  /* 0x430000000a00780b */ /* 0x000fc40003f64000 */
[----:B------:R-:W-:Y:S02]  /*03e0*/  FSETP.GEU.AND P2, PT, R9, -25, PT ;  /* 0xc1c800000900780b */ /* 0x000fe40003f4e000 */
[----:B------:R-:W-:Y:S02]  /*03f0*/  FSEL R11, R11, +INF , !P4 ;  /* 0x7f8000000b0b7808 */ /* 0x000fe40006000000 */
[----:B------:R-:W-:Y:S02]  /*0400*/  FSETP.GEU.AND P4, PT, R10, -25, PT ;  /* 0xc1c800000a00780b */ /* 0x000fe40003f8e000 */
[----:B------:R-:W-:Y:S01]  /*0410*/  FSEL R12, R12, +INF , !P3 ;  /* 0x7f8000000c0c7808 */ /* 0x000fe20005800000 */
[----:B------:R-:W-:Y:S01]  /*0420*/  FADD R9, R8, R8 ;  /* 0x0000000808097221 */ /* 0x000fe20000000000 */
[----:B------:R-:W-:Y:S01]  /*0430*/  FSEL R11, R11, -1, P2 ;  /* 0xbf8000000b0b7808 */ /* 0x000fe20001000000 */
[----:B------:R-:W-:Y:S01]  /*0440*/  @!P1 FADD R11, R0, R0 ;  /* 0x00000000000b9221 */ /* 0x000fe20000000000 */
[----:B------:R-:W-:-:S02]  /*0450*/  @P0 FSEL R9, R12, -1, P4 ;  /* 0xbf8000000c090808 */ /* 0x000fc40002000000 */
[----:B------:R-:W-:Y:S02]  /*0460*/  FSETP.GT.AND P2, PT, R4, -R6, PT ;  /* 0x800000060400720b */ /* 0x000fe40003f44000 */
[----:B------:R-:W-:Y:S02]  /*0470*/  FSETP.GT.AND P0, PT, R5, -R7, PT ;  /* 0x800000070500720b */ /* 0x000fe40003f04000 */
[----:B------:R-:W-:Y:S02]  /*0480*/  FSEL R10, R8, R9, P2 ;  /* 0x00000009080a7208 */ /* 0x000fe40001000000 */
[----:B------:R-:W-:-:S05]  /*0490*/  FSEL R11, R0, R11, P0 ;  /* 0x0000000b000b7208 */ /* 0x000fca0000000000 */
[----:B------:R-:W-:Y:S01]  /*04a0*/  STG.E.64 desc[UR4][R2.64], R10 ;  /* 0x0000000a02007986 */ /* 0x000fe2000c101b04 */
[----:B------:R-:W-:Y:S05]  /*04b0*/  EXIT ;  /* 0x000000000000794d */ /* 0x000fea0003800000 */
.L_x_0:
[----:B------:R-:W-:-:S00]  /*04c0*/  BRA `(.L_x_0) ;  /* 0xfffffffc00fc7947 */ /* 0x000fc0000383ffff */
[----:B------:R-:W-:-:S00]  /*04d0*/  NOP ;  /* 0x0000000000007918 */ /* 0x000fc00000000000 */
        /* <DEDUP_REMOVED lines=10> */
.L_x_1:


//--------------------- .nv.global.init           --------------------------
	.section	.nv.global.init,"aw",@progbits
.nv.global.init:
	.type		_$_str,@object
	.size		_$_str,(.L_0 - _$_str)
_$_str:
        /*0000*/ 	.byte	0x5f, 0x5f, 0x43, 0x55, 0x44, 0x41, 0x5f, 0x46, 0x54, 0x5a, 0x00
.L_0:


//--------------------- .nv.constant0.triton_poi_fused_convolution_elu_14 --------------------------
	.section	.nv.constant0.triton_poi_fused_convolution_elu_14,"a",@progbits
	.sectionflags	@""
	.align	4
.nv.constant0.triton_poi_fused_convolution_elu_14:
	.zero		548
